//
// Generated by NVIDIA NVVM Compiler
//
// Compiler Build ID: CL-36424714
// Cuda compilation tools, release 13.0, V13.0.88
// Based on NVVM 20.0.0
//

.version 9.0
.target sm_100
.address_size 64

	// .globl	_Z16storeStates_FP32PPPfS0_PiS2_S2_i

.visible .entry _Z16storeStates_FP32PPPfS0_PiS2_S2_i(
	.param .u64 .ptr .align 1 _Z16storeStates_FP32PPPfS0_PiS2_S2_i_param_0,
	.param .u64 .ptr .align 1 _Z16storeStates_FP32PPPfS0_PiS2_S2_i_param_1,
	.param .u64 .ptr .align 1 _Z16storeStates_FP32PPPfS0_PiS2_S2_i_param_2,
	.param .u64 .ptr .align 1 _Z16storeStates_FP32PPPfS0_PiS2_S2_i_param_3,
	.param .u64 .ptr .align 1 _Z16storeStates_FP32PPPfS0_PiS2_S2_i_param_4,
	.param .u32 _Z16storeStates_FP32PPPfS0_PiS2_S2_i_param_5
)
{
	.reg .pred 	%p<6>;
	.reg .b32 	%r<20>;
	.reg .b32 	%f<2>;
	.reg .b64 	%rd<40>;

	ld.param.u64 	%rd7, [_Z16storeStates_FP32PPPfS0_PiS2_S2_i_param_0];
	ld.param.u64 	%rd8, [_Z16storeStates_FP32PPPfS0_PiS2_S2_i_param_1];
	ld.param.u64 	%rd9, [_Z16storeStates_FP32PPPfS0_PiS2_S2_i_param_2];
	ld.param.u64 	%rd10, [_Z16storeStates_FP32PPPfS0_PiS2_S2_i_param_3];
	ld.param.u64 	%rd11, [_Z16storeStates_FP32PPPfS0_PiS2_S2_i_param_4];
	ld.param.u32 	%r12, [_Z16storeStates_FP32PPPfS0_PiS2_S2_i_param_5];
	cvta.to.global.u64 	%rd12, %rd11;
	mov.u32 	%r1, %ctaid.y;
	mul.wide.u32 	%rd13, %r1, 4;
	add.s64 	%rd14, %rd12, %rd13;
	ld.global.u32 	%r2, [%rd14];
	setp.lt.s32 	%p1, %r2, 0;
	@%p1 bra 	$L__BB0_7;
	cvta.to.global.u64 	%rd15, %rd9;
	cvta.to.global.u64 	%rd16, %rd10;
	cvta.to.global.u64 	%rd17, %rd7;
	cvta.to.global.u64 	%rd18, %rd8;
	mov.u32 	%r13, %ctaid.x;
	mul.wide.u32 	%rd19, %r13, 4;
	add.s64 	%rd20, %rd15, %rd19;
	ld.global.u32 	%r3, [%rd20];
	add.s64 	%rd21, %rd16, %rd19;
	ld.global.u32 	%r4, [%rd21];
	ld.global.u64 	%rd22, [%rd17];
	cvta.to.global.u64 	%rd23, %rd22;
	mul.wide.u32 	%rd24, %r13, 8;
	add.s64 	%rd25, %rd23, %rd24;
	ld.global.u64 	%rd26, [%rd25];
	cvta.to.global.u64 	%rd27, %rd26;
	mul.lo.s32 	%r14, %r3, %r2;
	mul.lo.s32 	%r15, %r14, %r4;
	mul.wide.s32 	%rd28, %r15, 4;
	add.s64 	%rd39, %rd27, %rd28;
	add.s64 	%rd29, %rd18, %rd24;
	ld.global.u64 	%rd30, [%rd29];
	cvta.to.global.u64 	%rd31, %rd30;
	mul.lo.s32 	%r16, %r4, %r1;
	mul.wide.s32 	%rd32, %r16, 4;
	add.s64 	%rd38, %rd31, %rd32;
	setp.lt.s32 	%p2, %r3, 1;
	@%p2 bra 	$L__BB0_7;
	mov.u32 	%r5, %tid.x;
	mov.u32 	%r6, %ntid.x;
	mul.lo.s32 	%r7, %r4, %r12;
	mov.b32 	%r18, 0;
$L__BB0_3:
	setp.ge.s32 	%p3, %r5, %r4;
	@%p3 bra 	$L__BB0_6;
	mov.u32 	%r19, %r5;
$L__BB0_5:
	mul.wide.s32 	%rd33, %r19, 4;
	add.s64 	%rd34, %rd38, %rd33;
	ld.global.f32 	%f1, [%rd34];
	add.s64 	%rd35, %rd39, %rd33;
	st.global.f32 	[%rd35], %f1;
	add.s32 	%r19, %r19, %r6;
	setp.lt.s32 	%p4, %r19, %r4;
	@%p4 bra 	$L__BB0_5;
$L__BB0_6:
	mul.wide.s32 	%rd36, %r4, 4;
	add.s64 	%rd39, %rd39, %rd36;
	mul.wide.s32 	%rd37, %r7, 4;
	add.s64 	%rd38, %rd38, %rd37;
	add.s32 	%r18, %r18, 1;
	setp.ne.s32 	%p5, %r18, %r3;
	@%p5 bra 	$L__BB0_3;
$L__BB0_7:
	ret;

}
	// .globl	_Z18restoreStates_FP32PPPfS0_PiS2_S2_i
.visible .entry _Z18restoreStates_FP32PPPfS0_PiS2_S2_i(
	.param .u64 .ptr .align 1 _Z18restoreStates_FP32PPPfS0_PiS2_S2_i_param_0,
	.param .u64 .ptr .align 1 _Z18restoreStates_FP32PPPfS0_PiS2_S2_i_param_1,
	.param .u64 .ptr .align 1 _Z18restoreStates_FP32PPPfS0_PiS2_S2_i_param_2,
	.param .u64 .ptr .align 1 _Z18restoreStates_FP32PPPfS0_PiS2_S2_i_param_3,
	.param .u64 .ptr .align 1 _Z18restoreStates_FP32PPPfS0_PiS2_S2_i_param_4,
	.param .u32 _Z18restoreStates_FP32PPPfS0_PiS2_S2_i_param_5
)
{
	.reg .pred 	%p<6>;
	.reg .b32 	%r<20>;
	.reg .b32 	%f<2>;
	.reg .b64 	%rd<40>;

	ld.param.u64 	%rd7, [_Z18restoreStates_FP32PPPfS0_PiS2_S2_i_param_0];
	ld.param.u64 	%rd8, [_Z18restoreStates_FP32PPPfS0_PiS2_S2_i_param_1];
	ld.param.u64 	%rd9, [_Z18restoreStates_FP32PPPfS0_PiS2_S2_i_param_2];
	ld.param.u64 	%rd10, [_Z18restoreStates_FP32PPPfS0_PiS2_S2_i_param_3];
	ld.param.u64 	%rd11, [_Z18restoreStates_FP32PPPfS0_PiS2_S2_i_param_4];
	ld.param.u32 	%r12, [_Z18restoreStates_FP32PPPfS0_PiS2_S2_i_param_5];
	cvta.to.global.u64 	%rd12, %rd11;
	mov.u32 	%r1, %ctaid.y;
	mul.wide.u32 	%rd13, %r1, 4;
	add.s64 	%rd14, %rd12, %rd13;
	ld.global.u32 	%r2, [%rd14];
	setp.lt.s32 	%p1, %r2, 0;
	@%p1 bra 	$L__BB1_7;
	cvta.to.global.u64 	%rd15, %rd9;
	cvta.to.global.u64 	%rd16, %rd10;
	cvta.to.global.u64 	%rd17, %rd7;
	cvta.to.global.u64 	%rd18, %rd8;
	mov.u32 	%r13, %ctaid.x;
	mul.wide.u32 	%rd19, %r13, 4;
	add.s64 	%rd20, %rd15, %rd19;
	ld.global.u32 	%r3, [%rd20];
	add.s64 	%rd21, %rd16, %rd19;
	ld.global.u32 	%r4, [%rd21];
	ld.global.u64 	%rd22, [%rd17];
	cvta.to.global.u64 	%rd23, %rd22;
	mul.wide.u32 	%rd24, %r13, 8;
	add.s64 	%rd25, %rd23, %rd24;
	ld.global.u64 	%rd26, [%rd25];
	cvta.to.global.u64 	%rd27, %rd26;
	mul.lo.s32 	%r14, %r3, %r2;
	mul.lo.s32 	%r15, %r14, %r4;
	mul.wide.s32 	%rd28, %r15, 4;
	add.s64 	%rd39, %rd27, %rd28;
	add.s64 	%rd29, %rd18, %rd24;
	ld.global.u64 	%rd30, [%rd29];
	cvta.to.global.u64 	%rd31, %rd30;
	mul.lo.s32 	%r16, %r4, %r1;
	mul.wide.s32 	%rd32, %r16, 4;
	add.s64 	%rd38, %rd31, %rd32;
	setp.lt.s32 	%p2, %r3, 1;
	@%p2 bra 	$L__BB1_7;
	mov.u32 	%r5, %tid.x;
	mov.u32 	%r6, %ntid.x;
	mul.lo.s32 	%r7, %r4, %r12;
	mov.b32 	%r18, 0;
$L__BB1_3:
	setp.ge.s32 	%p3, %r5, %r4;
	@%p3 bra 	$L__BB1_6;
	mov.u32 	%r19, %r5;
$L__BB1_5:
	mul.wide.s32 	%rd33, %r19, 4;
	add.s64 	%rd34, %rd39, %rd33;
	ld.global.f32 	%f1, [%rd34];
	add.s64 	%rd35, %rd38, %rd33;
	st.global.f32 	[%rd35], %f1;
	add.s32 	%r19, %r19, %r6;
	setp.lt.s32 	%p4, %r19, %r4;
	@%p4 bra 	$L__BB1_5;
$L__BB1_6:
	mul.wide.s32 	%rd36, %r4, 4;
	add.s64 	%rd39, %rd39, %rd36;
	mul.wide.s32 	%rd37, %r7, 4;
	add.s64 	%rd38, %rd38, %rd37;
	add.s32 	%r18, %r18, 1;
	setp.ne.s32 	%p5, %r18, %r3;
	@%p5 bra 	$L__BB1_3;
$L__BB1_7:
	ret;

}
	// .globl	_Z16storeStates_FP16PPP6__halfPPfPiS5_S5_i
.visible .entry _Z16storeStates_FP16PPP6__halfPPfPiS5_S5_i(
	.param .u64 .ptr .align 1 _Z16storeStates_FP16PPP6__halfPPfPiS5_S5_i_param_0,
	.param .u64 .ptr .align 1 _Z16storeStates_FP16PPP6__halfPPfPiS5_S5_i_param_1,
	.param .u64 .ptr .align 1 _Z16storeStates_FP16PPP6__halfPPfPiS5_S5_i_param_2,
	.param .u64 .ptr .align 1 _Z16storeStates_FP16PPP6__halfPPfPiS5_S5_i_param_3,
	.param .u64 .ptr .align 1 _Z16storeStates_FP16PPP6__halfPPfPiS5_S5_i_param_4,
	.param .u32 _Z16storeStates_FP16PPP6__halfPPfPiS5_S5_i_param_5
)
{
	.reg .pred 	%p<6>;
	.reg .b16 	%rs<2>;
	.reg .b32 	%r<20>;
	.reg .b32 	%f<2>;
	.reg .b64 	%rd<38>;

	ld.param.u64 	%rd7, [_Z16storeStates_FP16PPP6__halfPPfPiS5_S5_i_param_0];
	ld.param.u64 	%rd8, [_Z16storeStates_FP16PPP6__halfPPfPiS5_S5_i_param_1];
	ld.param.u64 	%rd9, [_Z16storeStates_FP16PPP6__halfPPfPiS5_S5_i_param_2];
	ld.param.u64 	%rd10, [_Z16storeStates_FP16PPP6__halfPPfPiS5_S5_i_param_3];
	ld.param.u64 	%rd11, [_Z16storeStates_FP16PPP6__halfPPfPiS5_S5_i_param_4];
	ld.param.u32 	%r12, [_Z16storeStates_FP16PPP6__halfPPfPiS5_S5_i_param_5];
	cvta.to.global.u64 	%rd12, %rd11;
	mov.u32 	%r1, %ctaid.y;
	mul.wide.u32 	%rd13, %r1, 4;
	add.s64 	%rd14, %rd12, %rd13;
	ld.global.u32 	%r2, [%rd14];
	setp.lt.s32 	%p1, %r2, 0;
	@%p1 bra 	$L__BB2_7;
	cvta.to.global.u64 	%rd15, %rd9;
	cvta.to.global.u64 	%rd16, %rd10;
	cvta.to.global.u64 	%rd17, %rd7;
	cvta.to.global.u64 	%rd18, %rd8;
	mov.u32 	%r13, %ctaid.x;
	mul.wide.u32 	%rd19, %r13, 4;
	add.s64 	%rd20, %rd15, %rd19;
	ld.global.u32 	%r3, [%rd20];
	add.s64 	%rd21, %rd16, %rd19;
	ld.global.u32 	%r4, [%rd21];
	ld.global.u64 	%rd22, [%rd17];
	mul.wide.u32 	%rd23, %r13, 8;
	add.s64 	%rd24, %rd22, %rd23;
	ld.u64 	%rd25, [%rd24];
	mul.lo.s32 	%r14, %r3, %r2;
	mul.lo.s32 	%r15, %r14, %r4;
	mul.wide.s32 	%rd26, %r15, 2;
	add.s64 	%rd37, %rd25, %rd26;
	add.s64 	%rd27, %rd18, %rd23;
	ld.global.u64 	%rd28, [%rd27];
	mul.lo.s32 	%r16, %r4, %r1;
	mul.wide.s32 	%rd29, %r16, 4;
	add.s64 	%rd36, %rd28, %rd29;
	setp.lt.s32 	%p2, %r3, 1;
	@%p2 bra 	$L__BB2_7;
	mov.u32 	%r5, %tid.x;
	mov.u32 	%r6, %ntid.x;
	mul.lo.s32 	%r7, %r4, %r12;
	mov.b32 	%r18, 0;
$L__BB2_3:
	setp.ge.s32 	%p3, %r5, %r4;
	@%p3 bra 	$L__BB2_6;
	mov.u32 	%r19, %r5;
$L__BB2_5:
	mul.wide.s32 	%rd30, %r19, 4;
	add.s64 	%rd31, %rd36, %rd30;
	ld.f32 	%f1, [%rd31];
	// begin inline asm
	{  cvt.rn.f16.f32 %rs1, %f1;}

	// end inline asm
	mul.wide.s32 	%rd32, %r19, 2;
	add.s64 	%rd33, %rd37, %rd32;
	st.u16 	[%rd33], %rs1;
	add.s32 	%r19, %r19, %r6;
	setp.lt.s32 	%p4, %r19, %r4;
	@%p4 bra 	$L__BB2_5;
$L__BB2_6:
	mul.wide.s32 	%rd34, %r4, 2;
	add.s64 	%rd37, %rd37, %rd34;
	mul.wide.s32 	%rd35, %r7, 4;
	add.s64 	%rd36, %rd36, %rd35;
	add.s32 	%r18, %r18, 1;
	setp.ne.s32 	%p5, %r18, %r3;
	@%p5 bra 	$L__BB2_3;
$L__BB2_7:
	ret;

}
	// .globl	_Z18restoreStates_FP16PPP6__halfPPfPiS5_S5_i
.visible .entry _Z18restoreStates_FP16PPP6__halfPPfPiS5_S5_i(
	.param .u64 .ptr .align 1 _Z18restoreStates_FP16PPP6__halfPPfPiS5_S5_i_param_0,
	.param .u64 .ptr .align 1 _Z18restoreStates_FP16PPP6__halfPPfPiS5_S5_i_param_1,
	.param .u64 .ptr .align 1 _Z18restoreStates_FP16PPP6__halfPPfPiS5_S5_i_param_2,
	.param .u64 .ptr .align 1 _Z18restoreStates_FP16PPP6__halfPPfPiS5_S5_i_param_3,
	.param .u64 .ptr .align 1 _Z18restoreStates_FP16PPP6__halfPPfPiS5_S5_i_param_4,
	.param .u32 _Z18restoreStates_FP16PPP6__halfPPfPiS5_S5_i_param_5
)
{
	.reg .pred 	%p<6>;
	.reg .b16 	%rs<2>;
	.reg .b32 	%r<20>;
	.reg .b32 	%f<2>;
	.reg .b64 	%rd<38>;

	ld.param.u64 	%rd7, [_Z18restoreStates_FP16PPP6__halfPPfPiS5_S5_i_param_0];
	ld.param.u64 	%rd8, [_Z18restoreStates_FP16PPP6__halfPPfPiS5_S5_i_param_1];
	ld.param.u64 	%rd9, [_Z18restoreStates_FP16PPP6__halfPPfPiS5_S5_i_param_2];
	ld.param.u64 	%rd10, [_Z18restoreStates_FP16PPP6__halfPPfPiS5_S5_i_param_3];
	ld.param.u64 	%rd11, [_Z18restoreStates_FP16PPP6__halfPPfPiS5_S5_i_param_4];
	ld.param.u32 	%r12, [_Z18restoreStates_FP16PPP6__halfPPfPiS5_S5_i_param_5];
	cvta.to.global.u64 	%rd12, %rd11;
	mov.u32 	%r1, %ctaid.y;
	mul.wide.u32 	%rd13, %r1, 4;
	add.s64 	%rd14, %rd12, %rd13;
	ld.global.u32 	%r2, [%rd14];
	setp.lt.s32 	%p1, %r2, 0;
	@%p1 bra 	$L__BB3_7;
	cvta.to.global.u64 	%rd15, %rd9;
	cvta.to.global.u64 	%rd16, %rd10;
	cvta.to.global.u64 	%rd17, %rd7;
	cvta.to.global.u64 	%rd18, %rd8;
	mov.u32 	%r13, %ctaid.x;
	mul.wide.u32 	%rd19, %r13, 4;
	add.s64 	%rd20, %rd15, %rd19;
	ld.global.u32 	%r3, [%rd20];
	add.s64 	%rd21, %rd16, %rd19;
	ld.global.u32 	%r4, [%rd21];
	ld.global.u64 	%rd22, [%rd17];
	mul.wide.u32 	%rd23, %r13, 8;
	add.s64 	%rd24, %rd22, %rd23;
	ld.u64 	%rd25, [%rd24];
	mul.lo.s32 	%r14, %r3, %r2;
	mul.lo.s32 	%r15, %r14, %r4;
	mul.wide.s32 	%rd26, %r15, 2;
	add.s64 	%rd37, %rd25, %rd26;
	add.s64 	%rd27, %rd18, %rd23;
	ld.global.u64 	%rd28, [%rd27];
	mul.lo.s32 	%r16, %r4, %r1;
	mul.wide.s32 	%rd29, %r16, 4;
	add.s64 	%rd36, %rd28, %rd29;
	setp.lt.s32 	%p2, %r3, 1;
	@%p2 bra 	$L__BB3_7;
	mov.u32 	%r5, %tid.x;
	mov.u32 	%r6, %ntid.x;
	mul.lo.s32 	%r7, %r4, %r12;
	mov.b32 	%r18, 0;
$L__BB3_3:
	setp.ge.s32 	%p3, %r5, %r4;
	@%p3 bra 	$L__BB3_6;
	mov.u32 	%r19, %r5;
$L__BB3_5:
	mul.wide.s32 	%rd30, %r19, 2;
	add.s64 	%rd31, %rd37, %rd30;
	ld.u16 	%rs1, [%rd31];
	// begin inline asm
	{  cvt.f32.f16 %f1, %rs1;}

	// end inline asm
	mul.wide.s32 	%rd32, %r19, 4;
	add.s64 	%rd33, %rd36, %rd32;
	st.f32 	[%rd33], %f1;
	add.s32 	%r19, %r19, %r6;
	setp.lt.s32 	%p4, %r19, %r4;
	@%p4 bra 	$L__BB3_5;
$L__BB3_6:
	mul.wide.s32 	%rd34, %r4, 2;
	add.s64 	%rd37, %rd37, %rd34;
	mul.wide.s32 	%rd35, %r7, 4;
	add.s64 	%rd36, %rd36, %rd35;
	add.s32 	%r18, %r18, 1;
	setp.ne.s32 	%p5, %r18, %r3;
	@%p5 bra 	$L__BB3_3;
$L__BB3_7:
	ret;

}


// ===== COMPILED SASS (sm_100) =====

	.target	sm_100

	.elftype	@"ET_EXEC"


//--------------------- .note.nv.tkinfo           --------------------------
	.section	.note.nv.tkinfo,"",@"SHT_NOTE"
	.sectionflags	@"SHF_NOTE_NV_TKINFO"
	.tkinfo
        /*0018*/ 	.word	0x00000002
        /*0030*/ 	.string	""
        /*0030*/ 	.string	"ptxas"
        /*0030*/ 	.string	"Cuda compilation tools, release 13.0, V13.0.88"
        /*0030*/ 	.string	"Build cuda_13.0.r13.0/compiler.36424714_0"
        /*0030*/ 	.string	"-arch sm_100 -m 64 "



//--------------------- .note.nv.cuinfo           --------------------------
	.section	.note.nv.cuinfo,"",@"SHT_NOTE"
	.sectionflags	@"SHF_NOTE_NV_CUINFO"
        /*0018*/ 	.short	0x0002
        /*001a*/ 	.short	0x0064
        /*001c*/ 	.short	0x0082
	.zero		2


//--------------------- .nv.info                  --------------------------
	.section	.nv.info,"",@"SHT_CUDA_INFO"
	.align	4


	//----- nvinfo : EIATTR_REGCOUNT
	.align		4
        /*0000*/ 	.byte	0x04, 0x2f
        /*0002*/ 	.short	(.L_1 - .L_0)
	.align		4
.L_0:
        /*0004*/ 	.word	index@(_Z16storeStates_FP32PPPfS0_PiS2_S2_i)
        /*0008*/ 	.word	0x00000014


	//----- nvinfo : EIATTR_FRAME_SIZE
	.align		4
.L_1:
        /*000c*/ 	.byte	0x04, 0x11
        /*000e*/ 	.short	(.L_3 - .L_2)
	.align		4
.L_2:
        /*0010*/ 	.word	index@(_Z16storeStates_FP32PPPfS0_PiS2_S2_i)
        /*0014*/ 	.word	0x00000000


	//----- nvinfo : EIATTR_REGCOUNT
	.align		4
.L_3:
        /*0018*/ 	.byte	0x04, 0x2f
        /*001a*/ 	.short	(.L_5 - .L_4)
	.align		4
.L_4:
        /*001c*/ 	.word	index@(_Z18restoreStates_FP32PPPfS0_PiS2_S2_i)
        /*0020*/ 	.word	0x00000014


	//----- nvinfo : EIATTR_FRAME_SIZE
	.align		4
.L_5:
        /*0024*/ 	.byte	0x04, 0x11
        /*0026*/ 	.short	(.L_7 - .L_6)
	.align		4
.L_6:
        /*0028*/ 	.word	index@(_Z18restoreStates_FP32PPPfS0_PiS2_S2_i)
        /*002c*/ 	.word	0x00000000


	//----- nvinfo : EIATTR_REGCOUNT
	.align		4
.L_7:
        /*0030*/ 	.byte	0x04, 0x2f
        /*0032*/ 	.short	(.L_9 - .L_8)
	.align		4
.L_8:
        /*0034*/ 	.word	index@(_Z16storeStates_FP16PPP6__halfPPfPiS5_S5_i)
        /*0038*/ 	.word	0x00000014


	//----- nvinfo : EIATTR_FRAME_SIZE
	.align		4
.L_9:
        /*003c*/ 	.byte	0x04, 0x11
        /*003e*/ 	.short	(.L_11 - .L_10)
	.align		4
.L_10:
        /*0040*/ 	.word	index@(_Z16storeStates_FP16PPP6__halfPPfPiS5_S5_i)
        /*0044*/ 	.word	0x00000000


	//----- nvinfo : EIATTR_REGCOUNT
	.align		4
.L_11:
        /*0048*/ 	.byte	0x04, 0x2f
        /*004a*/ 	.short	(.L_13 - .L_12)
	.align		4
.L_12:
        /*004c*/ 	.word	index@(_Z18restoreStates_FP16PPP6__halfPPfPiS5_S5_i)
        /*0050*/ 	.word	0x00000014


	//----- nvinfo : EIATTR_FRAME_SIZE
	.align		4
.L_13:
        /*0054*/ 	.byte	0x04, 0x11
        /*0056*/ 	.short	(.L_15 - .L_14)
	.align		4
.L_14:
        /*0058*/ 	.word	index@(_Z18restoreStates_FP16PPP6__halfPPfPiS5_S5_i)
        /*005c*/ 	.word	0x00000000


	//----- nvinfo : EIATTR_MIN_STACK_SIZE
	.align		4
.L_15:
        /*0060*/ 	.byte	0x04, 0x12
        /*0062*/ 	.short	(.L_17 - .L_16)
	.align		4
.L_16:
        /*0064*/ 	.word	index@(_Z18restoreStates_FP16PPP6__halfPPfPiS5_S5_i)
        /*0068*/ 	.word	0x00000000


	//----- nvinfo : EIATTR_MIN_STACK_SIZE
	.align		4
.L_17:
        /*006c*/ 	.byte	0x04, 0x12
        /*006e*/ 	.short	(.L_19 - .L_18)
	.align		4
.L_18:
        /*0070*/ 	.word	index@(_Z16storeStates_FP16PPP6__halfPPfPiS5_S5_i)
        /*0074*/ 	.word	0x00000000


	//----- nvinfo : EIATTR_MIN_STACK_SIZE
	.align		4
.L_19:
        /*0078*/ 	.byte	0x04, 0x12
        /*007a*/ 	.short	(.L_21 - .L_20)
	.align		4
.L_20:
        /*007c*/ 	.word	index@(_Z18restoreStates_FP32PPPfS0_PiS2_S2_i)
        /*0080*/ 	.word	0x00000000


	//----- nvinfo : EIATTR_MIN_STACK_SIZE
	.align		4
.L_21:
        /*0084*/ 	.byte	0x04, 0x12
        /*0086*/ 	.short	(.L_23 - .L_22)
	.align		4
.L_22:
        /*0088*/ 	.word	index@(_Z16storeStates_FP32PPPfS0_PiS2_S2_i)
        /*008c*/ 	.word	0x00000000
.L_23:


//--------------------- .nv.compat                --------------------------
	.section	.nv.compat,"",@"SHT_CUDA_COMPAT_INFO"
	.align	4
        /*0000*/ 	.byte	0x02, 0x09, 0x00, 0x00, 0x02, 0x02, 0x01, 0x00, 0x02, 0x05, 0x05, 0x00, 0x03, 0x07, 0x01, 0x01
        /*0010*/ 	.byte	0x02, 0x03, 0x00, 0x00, 0x02, 0x06, 0x01, 0x00, 0x04, 0x0b, 0x08, 0x00, 0x09, 0x00, 0x00, 0x00
        /*0020*/ 	.byte	0x00, 0x00, 0x00, 0x00


//--------------------- .nv.info._Z18restoreStates_FP16PPP6__halfPPfPiS5_S5_i --------------------------
	.section	.nv.info._Z18restoreStates_FP16PPP6__halfPPfPiS5_S5_i,"",@"SHT_CUDA_INFO"
	.sectionflags	@""
	.align	4


	//----- nvinfo : EIATTR_CUDA_API_VERSION
	.align		4
        /*0000*/ 	.byte	0x04, 0x37
        /*0002*/ 	.short	(.L_25 - .L_24)
.L_24:
        /*0004*/ 	.word	0x00000082


	//----- nvinfo : EIATTR_KPARAM_INFO
	.align		4
.L_25:
        /*0008*/ 	.byte	0x04, 0x17
        /*000a*/ 	.short	(.L_27 - .L_26)
.L_26:
        /*000c*/ 	.word	0x00000000
        /*0010*/ 	.short	0x0005
        /*0012*/ 	.short	0x0028
        /*0014*/ 	.byte	0x00, 0xf0, 0x11, 0x00


	//----- nvinfo : EIATTR_KPARAM_INFO
	.align		4
.L_27:
        /*0018*/ 	.byte	0x04, 0x17
        /*001a*/ 	.short	(.L_29 - .L_28)
.L_28:
        /*001c*/ 	.word	0x00000000
        /*0020*/ 	.short	0x0004
        /*0022*/ 	.short	0x0020
        /*0024*/ 	.byte	0x00, 0xf5, 0x21, 0x00


	//----- nvinfo : EIATTR_KPARAM_INFO
	.align		4
.L_29:
        /*0028*/ 	.byte	0x04, 0x17
        /*002a*/ 	.short	(.L_31 - .L_30)
.L_30:
        /*002c*/ 	.word	0x00000000
        /*0030*/ 	.short	0x0003
        /*0032*/ 	.short	0x0018
        /*0034*/ 	.byte	0x00, 0xf5, 0x21, 0x00


	//----- nvinfo : EIATTR_KPARAM_INFO
	.align		4
.L_31:
        /*0038*/ 	.byte	0x04, 0x17
        /*003a*/ 	.short	(.L_33 - .L_32)
.L_32:
        /*003c*/ 	.word	0x00000000
        /*0040*/ 	.short	0x0002
        /*0042*/ 	.short	0x0010
        /*0044*/ 	.byte	0x00, 0xf5, 0x21, 0x00


	//----- nvinfo : EIATTR_KPARAM_INFO
	.align		4
.L_33:
        /*0048*/ 	.byte	0x04, 0x17
        /*004a*/ 	.short	(.L_35 - .L_34)
.L_34:
        /*004c*/ 	.word	0x00000000
        /*0050*/ 	.short	0x0001
        /*0052*/ 	.short	0x0008
        /*0054*/ 	.byte	0x00, 0xf5, 0x21, 0x00


	//----- nvinfo : EIATTR_KPARAM_INFO
	.align		4
.L_35:
        /*0058*/ 	.byte	0x04, 0x17
        /*005a*/ 	.short	(.L_37 - .L_36)
.L_36:
        /*005c*/ 	.word	0x00000000
        /*0060*/ 	.short	0x0000
        /*0062*/ 	.short	0x0000
        /*0064*/ 	.byte	0x00, 0xf5, 0x21, 0x00


	//----- nvinfo : EIATTR_SPARSE_MMA_MASK
	.align		4
.L_37:
        /*0068*/ 	.byte	0x03, 0x50
        /*006a*/ 	.short	0x0000


	//----- nvinfo : EIATTR_MAXREG_COUNT
	.align		4
        /*006c*/ 	.byte	0x03, 0x1b
        /*006e*/ 	.short	0x00ff


	//----- nvinfo : EIATTR_MERCURY_ISA_VERSION
	.align		4
        /*0070*/ 	.byte	0x03, 0x5f
        /*0072*/ 	.short	0x0101


	//----- nvinfo : EIATTR_VRC_CTA_INIT_COUNT
	.align		4
        /*0074*/ 	.byte	0x02, 0x4a
	.zero		1
	.zero		1


	//----- nvinfo : EIATTR_EXIT_INSTR_OFFSETS
	.align		4
        /*0078*/ 	.byte	0x04, 0x1c
        /*007a*/ 	.short	(.L_39 - .L_38)


	//   ....[0]....
.L_38:
        /*007c*/ 	.word	0x00000070


	//   ....[1]....
        /*0080*/ 	.word	0x00000170


	//   ....[2]....
        /*0084*/ 	.word	0x00000340


	//----- nvinfo : EIATTR_CRS_STACK_SIZE
	.align		4
.L_39:
        /*0088*/ 	.byte	0x04, 0x1e
        /*008a*/ 	.short	(.L_41 - .L_40)
.L_40:
        /*008c*/ 	.word	0x00000000


	//----- nvinfo : EIATTR_CBANK_PARAM_SIZE
	.align		4
.L_41:
        /*0090*/ 	.byte	0x03, 0x19
        /*0092*/ 	.short	0x002c


	//----- nvinfo : EIATTR_PARAM_CBANK
	.align		4
        /*0094*/ 	.byte	0x04, 0x0a
        /*0096*/ 	.short	(.L_43 - .L_42)
	.align		4
.L_42:
        /*0098*/ 	.word	index@(.nv.constant0._Z18restoreStates_FP16PPP6__halfPPfPiS5_S5_i)
        /*009c*/ 	.short	0x0380
        /*009e*/ 	.short	0x002c


	//----- nvinfo : EIATTR_SW_WAR
	.align		4
.L_43:
        /*00a0*/ 	.byte	0x04, 0x36
        /*00a2*/ 	.short	(.L_45 - .L_44)
.L_44:
        /*00a4*/ 	.word	0x00000008
.L_45:


//--------------------- .nv.info._Z16storeStates_FP16PPP6__halfPPfPiS5_S5_i --------------------------
	.section	.nv.info._Z16storeStates_FP16PPP6__halfPPfPiS5_S5_i,"",@"SHT_CUDA_INFO"
	.sectionflags	@""
	.align	4


	//----- nvinfo : EIATTR_CUDA_API_VERSION
	.align		4
        /*0000*/ 	.byte	0x04, 0x37
        /*0002*/ 	.short	(.L_47 - .L_46)
.L_46:
        /*0004*/ 	.word	0x00000082


	//----- nvinfo : EIATTR_KPARAM_INFO
	.align		4
.L_47:
        /*0008*/ 	.byte	0x04, 0x17
        /*000a*/ 	.short	(.L_49 - .L_48)
.L_48:
        /*000c*/ 	.word	0x00000000
        /*0010*/ 	.short	0x0005
        /*0012*/ 	.short	0x0028
        /*0014*/ 	.byte	0x00, 0xf0, 0x11, 0x00


	//----- nvinfo : EIATTR_KPARAM_INFO
	.align		4
.L_49:
        /*0018*/ 	.byte	0x04, 0x17
        /*001a*/ 	.short	(.L_51 - .L_50)
.L_50:
        /*001c*/ 	.word	0x00000000
        /*0020*/ 	.short	0x0004
        /*0022*/ 	.short	0x0020
        /*0024*/ 	.byte	0x00, 0xf5, 0x21, 0x00


	//----- nvinfo : EIATTR_KPARAM_INFO
	.align		4
.L_51:
        /*0028*/ 	.byte	0x04, 0x17
        /*002a*/ 	.short	(.L_53 - .L_52)
.L_52:
        /*002c*/ 	.word	0x00000000
        /*0030*/ 	.short	0x0003
        /*0032*/ 	.short	0x0018
        /*0034*/ 	.byte	0x00, 0xf5, 0x21, 0x00


	//----- nvinfo : EIATTR_KPARAM_INFO
	.align		4
.L_53:
        /*0038*/ 	.byte	0x04, 0x17
        /*003a*/ 	.short	(.L_55 - .L_54)
.L_54:
        /*003c*/ 	.word	0x00000000
        /*0040*/ 	.short	0x0002
        /*0042*/ 	.short	0x0010
        /*0044*/ 	.byte	0x00, 0xf5, 0x21, 0x00


	//----- nvinfo : EIATTR_KPARAM_INFO
	.align		4
.L_55:
        /*0048*/ 	.byte	0x04, 0x17
        /*004a*/ 	.short	(.L_57 - .L_56)
.L_56:
        /*004c*/ 	.word	0x00000000
        /*0050*/ 	.short	0x0001
        /*0052*/ 	.short	0x0008
        /*0054*/ 	.byte	0x00, 0xf5, 0x21, 0x00


	//----- nvinfo : EIATTR_KPARAM_INFO
	.align		4
.L_57:
        /*0058*/ 	.byte	0x04, 0x17
        /*005a*/ 	.short	(.L_59 - .L_58)
.L_58:
        /*005c*/ 	.word	0x00000000
        /*0060*/ 	.short	0x0000
        /*0062*/ 	.short	0x0000
        /*0064*/ 	.byte	0x00, 0xf5, 0x21, 0x00


	//----- nvinfo : EIATTR_SPARSE_MMA_MASK
	.align		4
.L_59:
        /*0068*/ 	.byte	0x03, 0x50
        /*006a*/ 	.short	0x0000


	//----- nvinfo : EIATTR_MAXREG_COUNT
	.align		4
        /*006c*/ 	.byte	0x03, 0x1b
        /*006e*/ 	.short	0x00ff


	//----- nvinfo : EIATTR_MERCURY_ISA_VERSION
	.align		4
        /*0070*/ 	.byte	0x03, 0x5f
        /*0072*/ 	.short	0x0101


	//----- nvinfo : EIATTR_VRC_CTA_INIT_COUNT
	.align		4
        /*0074*/ 	.byte	0x02, 0x4a
	.zero		1
	.zero		1


	//----- nvinfo : EIATTR_EXIT_INSTR_OFFSETS
	.align		4
        /*0078*/ 	.byte	0x04, 0x1c
        /*007a*/ 	.short	(.L_61 - .L_60)


	//   ....[0]....
.L_60:
        /*007c*/ 	.word	0x00000070


	//   ....[1]....
        /*0080*/ 	.word	0x00000170


	//   ....[2]....
        /*0084*/ 	.word	0x00000340


	//----- nvinfo : EIATTR_CRS_STACK_SIZE
	.align		4
.L_61:
        /*0088*/ 	.byte	0x04, 0x1e
        /*008a*/ 	.short	(.L_63 - .L_62)
.L_62:
        /*008c*/ 	.word	0x00000000


	//----- nvinfo : EIATTR_CBANK_PARAM_SIZE
	.align		4
.L_63:
        /*0090*/ 	.byte	0x03, 0x19
        /*0092*/ 	.short	0x002c


	//----- nvinfo : EIATTR_PARAM_CBANK
	.align		4
        /*0094*/ 	.byte	0x04, 0x0a
        /*0096*/ 	.short	(.L_65 - .L_64)
	.align		4
.L_64:
        /*0098*/ 	.word	index@(.nv.constant0._Z16storeStates_FP16PPP6__halfPPfPiS5_S5_i)
        /*009c*/ 	.short	0x0380
        /*009e*/ 	.short	0x002c


	//----- nvinfo : EIATTR_SW_WAR
	.align		4
.L_65:
        /*00a0*/ 	.byte	0x04, 0x36
        /*00a2*/ 	.short	(.L_67 - .L_66)
.L_66:
        /*00a4*/ 	.word	0x00000008
.L_67:


//--------------------- .nv.info._Z18restoreStates_FP32PPPfS0_PiS2_S2_i --------------------------
	.section	.nv.info._Z18restoreStates_FP32PPPfS0_PiS2_S2_i,"",@"SHT_CUDA_INFO"
	.sectionflags	@""
	.align	4


	//----- nvinfo : EIATTR_CUDA_API_VERSION
	.align		4
        /*0000*/ 	.byte	0x04, 0x37
        /*0002*/ 	.short	(.L_69 - .L_68)
.L_68:
        /*0004*/ 	.word	0x00000082


	//----- nvinfo : EIATTR_KPARAM_INFO
	.align		4
.L_69:
        /*0008*/ 	.byte	0x04, 0x17
        /*000a*/ 	.short	(.L_71 - .L_70)
.L_70:
        /*000c*/ 	.word	0x00000000
        /*0010*/ 	.short	0x0005
        /*0012*/ 	.short	0x0028
        /*0014*/ 	.byte	0x00, 0xf0, 0x11, 0x00


	//----- nvinfo : EIATTR_KPARAM_INFO
	.align		4
.L_71:
        /*0018*/ 	.byte	0x04, 0x17
        /*001a*/ 	.short	(.L_73 - .L_72)
.L_72:
        /*001c*/ 	.word	0x00000000
        /*0020*/ 	.short	0x0004
        /*0022*/ 	.short	0x0020
        /*0024*/ 	.byte	0x00, 0xf5, 0x21, 0x00


	//----- nvinfo : EIATTR_KPARAM_INFO
	.align		4
.L_73:
        /*0028*/ 	.byte	0x04, 0x17
        /*002a*/ 	.short	(.L_75 - .L_74)
.L_74:
        /*002c*/ 	.word	0x00000000
        /*0030*/ 	.short	0x0003
        /*0032*/ 	.short	0x0018
        /*0034*/ 	.byte	0x00, 0xf5, 0x21, 0x00


	//----- nvinfo : EIATTR_KPARAM_INFO
	.align		4
.L_75:
        /*0038*/ 	.byte	0x04, 0x17
        /*003a*/ 	.short	(.L_77 - .L_76)
.L_76:
        /*003c*/ 	.word	0x00000000
        /*0040*/ 	.short	0x0002
        /*0042*/ 	.short	0x0010
        /*0044*/ 	.byte	0x00, 0xf5, 0x21, 0x00


	//----- nvinfo : EIATTR_KPARAM_INFO
	.align		4
.L_77:
        /*0048*/ 	.byte	0x04, 0x17
        /*004a*/ 	.short	(.L_79 - .L_78)
.L_78:
        /*004c*/ 	.word	0x00000000
        /*0050*/ 	.short	0x0001
        /*0052*/ 	.short	0x0008
        /*0054*/ 	.byte	0x00, 0xf5, 0x21, 0x00


	//----- nvinfo : EIATTR_KPARAM_INFO
	.align		4
.L_79:
        /*0058*/ 	.byte	0x04, 0x17
        /*005a*/ 	.short	(.L_81 - .L_80)
.L_80:
        /*005c*/ 	.word	0x00000000
        /*0060*/ 	.short	0x0000
        /*0062*/ 	.short	0x0000
        /*0064*/ 	.byte	0x00, 0xf5, 0x21, 0x00


	//----- nvinfo : EIATTR_SPARSE_MMA_MASK
	.align		4
.L_81:
        /*0068*/ 	.byte	0x03, 0x50
        /*006a*/ 	.short	0x0000


	//----- nvinfo : EIATTR_MAXREG_COUNT
	.align		4
        /*006c*/ 	.byte	0x03, 0x1b
        /*006e*/ 	.short	0x00ff


	//----- nvinfo : EIATTR_MERCURY_ISA_VERSION
	.align		4
        /*0070*/ 	.byte	0x03, 0x5f
        /*0072*/ 	.short	0x0101


	//----- nvinfo : EIATTR_VRC_CTA_INIT_COUNT
	.align		4
        /*0074*/ 	.byte	0x02, 0x4a
	.zero		1
	.zero		1


	//----- nvinfo : EIATTR_EXIT_INSTR_OFFSETS
	.align		4
        /*0078*/ 	.byte	0x04, 0x1c
        /*007a*/ 	.short	(.L_83 - .L_82)


	//   ....[0]....
.L_82:
        /*007c*/ 	.word	0x00000070


	//   ....[1]....
        /*0080*/ 	.word	0x00000170


	//   ....[2]....
        /*0084*/ 	.word	0x00000330


	//----- nvinfo : EIATTR_CRS_STACK_SIZE
	.align		4
.L_83:
        /*0088*/ 	.byte	0x04, 0x1e
        /*008a*/ 	.short	(.L_85 - .L_84)
.L_84:
        /*008c*/ 	.word	0x00000000


	//----- nvinfo : EIATTR_CBANK_PARAM_SIZE
	.align		4
.L_85:
        /*0090*/ 	.byte	0x03, 0x19
        /*0092*/ 	.short	0x002c


	//----- nvinfo : EIATTR_PARAM_CBANK
	.align		4
        /*0094*/ 	.byte	0x04, 0x0a
        /*0096*/ 	.short	(.L_87 - .L_86)
	.align		4
.L_86:
        /*0098*/ 	.word	index@(.nv.constant0._Z18restoreStates_FP32PPPfS0_PiS2_S2_i)
        /*009c*/ 	.short	0x0380
        /*009e*/ 	.short	0x002c


	//----- nvinfo : EIATTR_SW_WAR
	.align		4
.L_87:
        /*00a0*/ 	.byte	0x04, 0x36
        /*00a2*/ 	.short	(.L_89 - .L_88)
.L_88:
        /*00a4*/ 	.word	0x00000008
.L_89:


//--------------------- .nv.info._Z16storeStates_FP32PPPfS0_PiS2_S2_i --------------------------
	.section	.nv.info._Z16storeStates_FP32PPPfS0_PiS2_S2_i,"",@"SHT_CUDA_INFO"
	.sectionflags	@""
	.align	4


	//----- nvinfo : EIATTR_CUDA_API_VERSION
	.align		4
        /*0000*/ 	.byte	0x04, 0x37
        /*0002*/ 	.short	(.L_91 - .L_90)
.L_90:
        /*0004*/ 	.word	0x00000082


	//----- nvinfo : EIATTR_KPARAM_INFO
	.align		4
.L_91:
        /*0008*/ 	.byte	0x04, 0x17
        /*000a*/ 	.short	(.L_93 - .L_92)
.L_92:
        /*000c*/ 	.word	0x00000000
        /*0010*/ 	.short	0x0005
        /*0012*/ 	.short	0x0028
        /*0014*/ 	.byte	0x00, 0xf0, 0x11, 0x00


	//----- nvinfo : EIATTR_KPARAM_INFO
	.align		4
.L_93:
        /*0018*/ 	.byte	0x04, 0x17
        /*001a*/ 	.short	(.L_95 - .L_94)
.L_94:
        /*001c*/ 	.word	0x00000000
        /*0020*/ 	.short	0x0004
        /*0022*/ 	.short	0x0020
        /*0024*/ 	.byte	0x00, 0xf5, 0x21, 0x00


	//----- nvinfo : EIATTR_KPARAM_INFO
	.align		4
.L_95:
        /*0028*/ 	.byte	0x04, 0x17
        /*002a*/ 	.short	(.L_97 - .L_96)
.L_96:
        /*002c*/ 	.word	0x00000000
        /*0030*/ 	.short	0x0003
        /*0032*/ 	.short	0x0018
        /*0034*/ 	.byte	0x00, 0xf5, 0x21, 0x00


	//----- nvinfo : EIATTR_KPARAM_INFO
	.align		4
.L_97:
        /*0038*/ 	.byte	0x04, 0x17
        /*003a*/ 	.short	(.L_99 - .L_98)
.L_98:
        /*003c*/ 	.word	0x00000000
        /*0040*/ 	.short	0x0002
        /*0042*/ 	.short	0x0010
        /*0044*/ 	.byte	0x00, 0xf5, 0x21, 0x00


	//----- nvinfo : EIATTR_KPARAM_INFO
	.align		4
.L_99:
        /*0048*/ 	.byte	0x04, 0x17
        /*004a*/ 	.short	(.L_101 - .L_100)
.L_100:
        /*004c*/ 	.word	0x00000000
        /*0050*/ 	.short	0x0001
        /*0052*/ 	.short	0x0008
        /*0054*/ 	.byte	0x00, 0xf5, 0x21, 0x00


	//----- nvinfo : EIATTR_KPARAM_INFO
	.align		4
.L_101:
        /*0058*/ 	.byte	0x04, 0x17
        /*005a*/ 	.short	(.L_103 - .L_102)
.L_102:
        /*005c*/ 	.word	0x00000000
        /*0060*/ 	.short	0x0000
        /*0062*/ 	.short	0x0000
        /*0064*/ 	.byte	0x00, 0xf5, 0x21, 0x00


	//----- nvinfo : EIATTR_SPARSE_MMA_MASK
	.align		4
.L_103:
        /*0068*/ 	.byte	0x03, 0x50
        /*006a*/ 	.short	0x0000


	//----- nvinfo : EIATTR_MAXREG_COUNT
	.align		4
        /*006c*/ 	.byte	0x03, 0x1b
        /*006e*/ 	.short	0x00ff


	//----- nvinfo : EIATTR_MERCURY_ISA_VERSION
	.align		4
        /*0070*/ 	.byte	0x03, 0x5f
        /*0072*/ 	.short	0x0101


	//----- nvinfo : EIATTR_VRC_CTA_INIT_COUNT
	.align		4
        /*0074*/ 	.byte	0x02, 0x4a
	.zero		1
	.zero		1


	//----- nvinfo : EIATTR_EXIT_INSTR_OFFSETS
	.align		4
        /*0078*/ 	.byte	0x04, 0x1c
        /*007a*/ 	.short	(.L_105 - .L_104)


	//   ....[0]....
.L_104:
        /*007c*/ 	.word	0x00000070


	//   ....[1]....
        /*0080*/ 	.word	0x00000170


	//   ....[2]....
        /*0084*/ 	.word	0x00000330


	//----- nvinfo : EIATTR_CRS_STACK_SIZE
	.align		4
.L_105:
        /*0088*/ 	.byte	0x04, 0x1e
        /*008a*/ 	.short	(.L_107 - .L_106)
.L_106:
        /*008c*/ 	.word	0x00000000


	//----- nvinfo : EIATTR_CBANK_PARAM_SIZE
	.align		4
.L_107:
        /*0090*/ 	.byte	0x03, 0x19
        /*0092*/ 	.short	0x002c


	//----- nvinfo : EIATTR_PARAM_CBANK
	.align		4
        /*0094*/ 	.byte	0x04, 0x0a
        /*0096*/ 	.short	(.L_109 - .L_108)
	.align		4
.L_108:
        /*0098*/ 	.word	index@(.nv.constant0._Z16storeStates_FP32PPPfS0_PiS2_S2_i)
        /*009c*/ 	.short	0x0380
        /*009e*/ 	.short	0x002c


	//----- nvinfo : EIATTR_SW_WAR
	.align		4
.L_109:
        /*00a0*/ 	.byte	0x04, 0x36
        /*00a2*/ 	.short	(.L_111 - .L_110)
.L_110:
        /*00a4*/ 	.word	0x00000008
.L_111:


//--------------------- .nv.callgraph             --------------------------
	.section	.nv.callgraph,"",@"SHT_CUDA_CALLGRAPH"
	.align	4
	.sectionentsize	8
	.align		4
        /*0000*/ 	.word	0x00000000
	.align		4
        /*0004*/ 	.word	0xffffffff
	.align		4
        /*0008*/ 	.word	0x00000000
	.align		4
        /*000c*/ 	.word	0xfffffffe
	.align		4
        /*0010*/ 	.word	0x00000000
	.align		4
        /*0014*/ 	.word	0xfffffffd
	.align		4
        /*0018*/ 	.word	0x00000000
	.align		4
        /*001c*/ 	.word	0xfffffffc


//--------------------- .text._Z18restoreStates_FP16PPP6__halfPPfPiS5_S5_i --------------------------
	.section	.text._Z18restoreStates_FP16PPP6__halfPPfPiS5_S5_i,"ax",@progbits
	.align	128
        .global         _Z18restoreStates_FP16PPP6__halfPPfPiS5_S5_i
        .type           _Z18restoreStates_FP16PPP6__halfPPfPiS5_S5_i,@function
        .size           _Z18restoreStates_FP16PPP6__halfPPfPiS5_S5_i,(.L_x_20 - _Z18restoreStates_FP16PPP6__halfPPfPiS5_S5_i)
        .other          _Z18restoreStates_FP16PPP6__halfPPfPiS5_S5_i,@"STO_CUDA_ENTRY STV_DEFAULT"
_Z18restoreStates_FP16PPP6__halfPPfPiS5_S5_i:
.text._Z18restoreStates_FP16PPP6__halfPPfPiS5_S5_i:
[----:B------:R-:W-:Y:S01]  /*0000*/  LDC R1, c[0x0][0x37c] ;  /* 0x0000df00ff017b82 */ /* 0x000fe20000000800 */
[----:B------:R-:W0:Y:S07]  /*0010*/  S2R R2, SR_CTAID.Y ;  /* 0x0000000000027919 */ /* 0x000e2e0000002600 */
[----:B------:R-:W0:Y:S01]  /*0020*/  LDC.64 R4, c[0x0][0x3a0] ;  /* 0x0000e800ff047b82 */ /* 0x000e220000000a00 */
[----:B------:R-:W1:Y:S01]  /*0030*/  LDCU.64 UR6, c[0x0][0x358] ;  /* 0x00006b00ff0677ac */ /* 0x000e620008000a00 */
[----:B0-----:R-:W-:-:S05]  /*0040*/  IMAD.WIDE.U32 R4, R2, 0x4, R4 ;  /* 0x0000000402047825 */ /* 0x001fca00078e0004 */
[----:B-1----:R-:W2:Y:S02]  /*0050*/  LDG.E R15, desc[UR6][R4.64] ;  /* 0x00000006040f7981 */ /* 0x002ea4000c1e1900 */
[----:B--2---:R-:W-:-:S13]  /*0060*/  ISETP.GE.AND P0, PT, R15, RZ, PT ;  /* 0x000000ff0f00720c */ /* 0x004fda0003f06270 */
[----:B------:R-:W-:Y:S05]  /*0070*/  @!P0 EXIT ;  /* 0x000000000000894d */ /* 0x000fea0003800000 */
[----:B------:R-:W0:Y:S01]  /*0080*/  LDC.64 R8, c[0x0][0x380] ;  /* 0x0000e000ff087b82 */ /* 0x000e220000000a00 */
[----:B------:R-:W1:Y:S07]  /*0090*/  S2R R17, SR_CTAID.X ;  /* 0x0000000000117919 */ /* 0x000e6e0000002500 */
[----:B------:R-:W1:Y:S08]  /*00a0*/  LDC.64 R4, c[0x0][0x390] ;  /* 0x0000e400ff047b82 */ /* 0x000e700000000a00 */
[----:B------:R-:W2:Y:S01]  /*00b0*/  LDC.64 R12, c[0x0][0x388] ;  /* 0x0000e200ff0c7b82 */ /* 0x000ea20000000a00 */
[----:B0-----:R-:W3:Y:S07]  /*00c0*/  LDG.E.64 R8, desc[UR6][R8.64] ;  /* 0x0000000608087981 */ /* 0x001eee000c1e1b00 */
[----:B------:R-:W0:Y:S01]  /*00d0*/  LDC.64 R6, c[0x0][0x398] ;  /* 0x0000e600ff067b82 */ /* 0x000e220000000a00 */
[----:B-1----:R-:W-:-:S05]  /*00e0*/  IMAD.WIDE.U32 R4, R17, 0x4, R4 ;  /* 0x0000000411047825 */ /* 0x002fca00078e0004 */
[----:B------:R-:W4:Y:S01]  /*00f0*/  LDG.E R0, desc[UR6][R4.64] ;  /* 0x0000000604007981 */ /* 0x000f22000c1e1900 */
[----:B--2---:R-:W-:-:S06]  /*0100*/  IMAD.WIDE.U32 R12, R17, 0x8, R12 ;  /* 0x00000008110c7825 */ /* 0x004fcc00078e000c */
[----:B------:R-:W5:Y:S01]  /*0110*/  LDG.E.64 R12, desc[UR6][R12.64] ;  /* 0x000000060c0c7981 */ /* 0x000f62000c1e1b00 */
[----:B0-----:R-:W-:-:S05]  /*0120*/  IMAD.WIDE.U32 R6, R17, 0x4, R6 ;  /* 0x0000000411067825 */ /* 0x001fca00078e0006 */
[----:B------:R0:W5:Y:S01]  /*0130*/  LDG.E R3, desc[UR6][R6.64] ;  /* 0x0000000606037981 */ /* 0x000162000c1e1900 */
[----:B---3--:R-:W-:-:S06]  /*0140*/  IMAD.WIDE.U32 R10, R17, 0x8, R8 ;  /* 0x00000008110a7825 */ /* 0x008fcc00078e0008 */
[----:B------:R-:W5:Y:S01]  /*0150*/  LD.E.64 R10, desc[UR6][R10.64] ;  /* 0x000000060a0a7980 */ /* 0x000f62000c101b00 */
[----:B----4-:R-:W-:-:S13]  /*0160*/  ISETP.GE.AND P0, PT, R0, 0x1, PT ;  /* 0x000000010000780c */ /* 0x010fda0003f06270 */
[----:B0-----:R-:W-:Y:S05]  /*0170*/  @!P0 EXIT ;  /* 0x000000000000894d */ /* 0x001fea0003800000 */
[----:B------:R-:W0:Y:S01]  /*0180*/  LDC R6, c[0x0][0x3a8] ;  /* 0x0000ea00ff067b82 */ /* 0x000e220000000800 */
[----:B------:R-:W1:Y:S01]  /*0190*/  S2R R8, SR_TID.X ;  /* 0x0000000000087919 */ /* 0x000e620000002100 */
[----:B------:R-:W-:Y:S01]  /*01a0*/  IMAD R4, R15, R0, RZ ;  /* 0x000000000f047224 */ /* 0x000fe200078e02ff */
[----:B------:R-:W2:Y:S01]  /*01b0*/  LDCU UR5, c[0x0][0x360] ;  /* 0x00006c00ff0577ac */ /* 0x000ea20008000800 */
[C---:B-----5:R-:W-:Y:S02]  /*01c0*/  IMAD R7, R3.reuse, R2, RZ ;  /* 0x0000000203077224 */ /* 0x060fe400078e02ff */
[----:B------:R-:W-:Y:S01]  /*01d0*/  IMAD R5, R3, R4, RZ ;  /* 0x0000000403057224 */ /* 0x000fe200078e02ff */
[----:B------:R-:W-:Y:S01]  /*01e0*/  UMOV UR4, URZ ;  /* 0x000000ff00047c82 */ /* 0x000fe20008000000 */
[----:B------:R-:W-:-:S04]  /*01f0*/  IMAD.WIDE R12, R7, 0x4, R12 ;  /* 0x00000004070c7825 */ /* 0x000fc800078e020c */
[----:B------:R-:W-:-:S04]  /*0200*/  IMAD.WIDE R10, R5, 0x2, R10 ;  /* 0x00000002050a7825 */ /* 0x000fc800078e020a */
[----:B012---:R-:W-:-:S07]  /*0210*/  IMAD R9, R3, R6, RZ ;  /* 0x0000000603097224 */ /* 0x007fce00078e02ff */
.L_x_3:
[----:B------:R-:W-:Y:S01]  /*0220*/  ISETP.GE.AND P1, PT, R8, R3, PT ;  /* 0x000000030800720c */ /* 0x000fe20003f26270 */
[----:B------:R-:W-:Y:S01]  /*0230*/  UIADD3 UR4, UPT, UPT, UR4, 0x1, URZ ;  /* 0x0000000104047890 */ /* 0x000fe2000fffe0ff */
[----:B------:R-:W-:Y:S05]  /*0240*/  BSSY.RECONVERGENT B0, `(.L_x_0) ;  /* 0x000000c000007945 */ /* 0x000fea0003800200 */
[----:B------:R-:W-:-:S06]  /*0250*/  ISETP.NE.AND P0, PT, R0, UR4, PT ;  /* 0x0000000400007c0c */ /* 0x000fcc000bf05270 */
[----:B0-----:R-:W-:Y:S07]  /*0260*/  @P1 BRA `(.L_x_1) ;  /* 0x0000000000241947 */ /* 0x001fee0003800000 */
[----:B------:R-:W-:-:S07]  /*0270*/  MOV R15, R8 ;  /* 0x00000008000f7202 */ /* 0x000fce0000000f00 */
.L_x_2:
[----:B------:R-:W-:-:S06]  /*0280*/  IMAD.WIDE R4, R15, 0x2, R10 ;  /* 0x000000020f047825 */ /* 0x000fcc00078e020a */
[----:B------:R-:W2:Y:S01]  /*0290*/  LD.E.U16 R4, desc[UR6][R4.64] ;  /* 0x0000000604047980 */ /* 0x000ea2000c101500 */
[C---:B0-----:R-:W-:Y:S01]  /*02a0*/  IMAD.WIDE R6, R15.reuse, 0x4, R12 ;  /* 0x000000040f067825 */ /* 0x041fe200078e020c */
[----:B------:R-:W-:-:S04]  /*02b0*/  IADD3 R15, PT, PT, R15, UR5, RZ ;  /* 0x000000050f0f7c10 */ /* 0x000fc8000fffe0ff */
[----:B------:R-:W-:Y:S01]  /*02c0*/  ISETP.GE.AND P1, PT, R15, R3, PT ;  /* 0x000000030f00720c */ /* 0x000fe20003f26270 */
[----:B--2---:R-:W-:-:S05]  /*02d0*/  HADD2.F32 R17, -RZ, R4.H0_H0 ;  /* 0x20000004ff117230 */ /* 0x004fca0000004100 */
[----:B------:R0:W-:Y:S07]  /*02e0*/  ST.E desc[UR6][R6.64], R17 ;  /* 0x0000001106007985 */ /* 0x0001ee000c101906 */
[----:B------:R-:W-:Y:S05]  /*02f0*/  @!P1 BRA `(.L_x_2) ;  /* 0xfffffffc00e09947 */ /* 0x000fea000383ffff */
.L_x_1:
[----:B------:R-:W-:Y:S05]  /*0300*/  BSYNC.RECONVERGENT B0 ;  /* 0x0000000000007941 */ /* 0x000fea0003800200 */
.L_x_0:
[----:B------:R-:W-:-:S04]  /*0310*/  IMAD.WIDE R10, R3, 0x2, R10 ;  /* 0x00000002030a7825 */ /* 0x000fc800078e020a */
[----:B------:R-:W-:Y:S01]  /*0320*/  IMAD.WIDE R12, R9, 0x4, R12 ;  /* 0x00000004090c7825 */ /* 0x000fe200078e020c */
[----:B------:R-:W-:Y:S06]  /*0330*/  @P0 BRA `(.L_x_3) ;  /* 0xfffffffc00b80947 */ /* 0x000fec000383ffff */
[----:B------:R-:W-:Y:S05]  /*0340*/  EXIT ;  /* 0x000000000000794d */ /* 0x000fea0003800000 */
.L_x_4:
[----:B------:R-:W-:-:S00]  /*0350*/  BRA `(.L_x_4) ;  /* 0xfffffffc00fc7947 */ /* 0x000fc0000383ffff */
[----:B------:R-:W-:-:S00]  /*0360*/  NOP ;  /* 0x0000000000007918 */ /* 0x000fc00000000000 */
        /* <DEDUP_REMOVED lines=9> */
.L_x_20:


//--------------------- .text._Z16storeStates_FP16PPP6__halfPPfPiS5_S5_i --------------------------
	.section	.text._Z16storeStates_FP16PPP6__halfPPfPiS5_S5_i,"ax",@progbits
	.align	128
        .global         _Z16storeStates_FP16PPP6__halfPPfPiS5_S5_i
        .type           _Z16storeStates_FP16PPP6__halfPPfPiS5_S5_i,@function
        .size           _Z16storeStates_FP16PPP6__halfPPfPiS5_S5_i,(.L_x_21 - _Z16storeStates_FP16PPP6__halfPPfPiS5_S5_i)
        .other          _Z16storeStates_FP16PPP6__halfPPfPiS5_S5_i,@"STO_CUDA_ENTRY STV_DEFAULT"
_Z16storeStates_FP16PPP6__halfPPfPiS5_S5_i:
.text._Z16storeStates_FP16PPP6__halfPPfPiS5_S5_i:
        /* <DEDUP_REMOVED lines=34> */
.L_x_8:
[----:B------:R-:W-:Y:S01]  /*0220*/  ISETP.GE.AND P1, PT, R4, R3, PT ;  /* 0x000000030400720c */ /* 0x000fe20003f26270 */
[----:B------:R-:W-:Y:S01]  /*0230*/  UIADD3 UR4, UPT, UPT, UR4, 0x1, URZ ;  /* 0x0000000104047890 */ /* 0x000fe2000fffe0ff */
[----:B------:R-:W-:Y:S05]  /*0240*/  BSSY.RECONVERGENT B0, `(.L_x_5) ;  /* 0x000000c000007945 */ /* 0x000fea0003800200 */
[----:B------:R-:W-:-:S06]  /*0250*/  ISETP.NE.AND P0, PT, R0, UR4, PT ;  /* 0x0000000400007c0c */ /* 0x000fcc000bf05270 */
[----:B0-----:R-:W-:Y:S07]  /*0260*/  @P1 BRA `(.L_x_6) ;  /* 0x0000000000241947 */ /* 0x001fee0003800000 */
[----:B------:R-:W-:-:S07]  /*0270*/  MOV R15, R4 ;  /* 0x00000004000f7202 */ /* 0x000fce0000000f00 */
.L_x_7:
[----:B------:R-:W-:-:S06]  /*0280*/  IMAD.WIDE R6, R15, 0x4, R12 ;  /* 0x000000040f067825 */ /* 0x000fcc00078e020c */
[----:B------:R-:W2:Y:S01]  /*0290*/  LD.E R6, desc[UR6][R6.64] ;  /* 0x0000000606067980 */ /* 0x000ea2000c101900 */
[C---:B0-----:R-:W-:Y:S01]  /*02a0*/  IMAD.WIDE R8, R15.reuse, 0x2, R10 ;  /* 0x000000020f087825 */ /* 0x041fe200078e020a */
[----:B------:R-:W-:-:S04]  /*02b0*/  IADD3 R15, PT, PT, R15, UR5, RZ ;  /* 0x000000050f0f7c10 */ /* 0x000fc8000fffe0ff */
[----:B------:R-:W-:Y:S02]  /*02c0*/  ISETP.GE.AND P1, PT, R15, R3, PT ;  /* 0x000000030f00720c */ /* 0x000fe40003f26270 */
[----:B--2---:R-:W-:-:S05]  /*02d0*/  F2FP.F16.F32.PACK_AB R2, RZ, R6 ;  /* 0x00000006ff02723e */ /* 0x004fca00000000ff */
[----:B------:R0:W-:Y:S06]  /*02e0*/  ST.E.U16 desc[UR6][R8.64], R2 ;  /* 0x0000000208007985 */ /* 0x0001ec000c101506 */
[----:B------:R-:W-:Y:S05]  /*02f0*/  @!P1 BRA `(.L_x_7) ;  /* 0xfffffffc00e09947 */ /* 0x000fea000383ffff */
.L_x_6:
[----:B------:R-:W-:Y:S05]  /*0300*/  BSYNC.RECONVERGENT B0 ;  /* 0x0000000000007941 */ /* 0x000fea0003800200 */
.L_x_5:
[----:B------:R-:W-:-:S04]  /*0310*/  IMAD.WIDE R10, R3, 0x2, R10 ;  /* 0x00000002030a7825 */ /* 0x000fc800078e020a */
[----:B------:R-:W-:Y:S01]  /*0320*/  IMAD.WIDE R12, R5, 0x4, R12 ;  /* 0x00000004050c7825 */ /* 0x000fe200078e020c */
[----:B------:R-:W-:Y:S06]  /*0330*/  @P0 BRA `(.L_x_8) ;  /* 0xfffffffc00b80947 */ /* 0x000fec000383ffff */
[----:B------:R-:W-:Y:S05]  /*0340*/  EXIT ;  /* 0x000000000000794d */ /* 0x000fea0003800000 */
.L_x_9:
        /* <DEDUP_REMOVED lines=11> */
.L_x_21:


//--------------------- .text._Z18restoreStates_FP32PPPfS0_PiS2_S2_i --------------------------
	.section	.text._Z18restoreStates_FP32PPPfS0_PiS2_S2_i,"ax",@progbits
	.align	128
        .global         _Z18restoreStates_FP32PPPfS0_PiS2_S2_i
        .type           _Z18restoreStates_FP32PPPfS0_PiS2_S2_i,@function
        .size           _Z18restoreStates_FP32PPPfS0_PiS2_S2_i,(.L_x_22 - _Z18restoreStates_FP32PPPfS0_PiS2_S2_i)
        .other          _Z18restoreStates_FP32PPPfS0_PiS2_S2_i,@"STO_CUDA_ENTRY STV_DEFAULT"
_Z18restoreStates_FP32PPPfS0_PiS2_S2_i:
.text._Z18restoreStates_FP32PPPfS0_PiS2_S2_i:
        /* <DEDUP_REMOVED lines=21> */
[----:B------:R-:W5:Y:S01]  /*0150*/  LDG.E.64 R10, desc[UR6][R10.64] ;  /* 0x000000060a0a7981 */ /* 0x000f62000c1e1b00 */
        /* <DEDUP_REMOVED lines=12> */
.L_x_13:
[----:B------:R-:W-:Y:S01]  /*0220*/  ISETP.GE.AND P1, PT, R8, R3, PT ;  /* 0x000000030800720c */ /* 0x000fe20003f26270 */
[----:B------:R-:W-:Y:S01]  /*0230*/  UIADD3 UR4, UPT, UPT, UR4, 0x1, URZ ;  /* 0x0000000104047890 */ /* 0x000fe2000fffe0ff */
[----:B------:R-:W-:Y:S05]  /*0240*/  BSSY.RECONVERGENT B0, `(.L_x_10) ;  /* 0x000000b000007945 */ /* 0x000fea0003800200 */
[----:B------:R-:W-:-:S06]  /*0250*/  ISETP.NE.AND P0, PT, R0, UR4, PT ;  /* 0x0000000400007c0c */ /* 0x000fcc000bf05270 */
[----:B0-----:R-:W-:Y:S07]  /*0260*/  @P1 BRA `(.L_x_11) ;  /* 0x0000000000201947 */ /* 0x001fee0003800000 */
[----:B------:R-:W-:-:S07]  /*0270*/  MOV R15, R8 ;  /* 0x00000008000f7202 */ /* 0x000fce0000000f00 */
.L_x_12:
[----:B0-----:R-:W-:-:S06]  /*0280*/  IMAD.WIDE R4, R15, 0x4, R10 ;  /* 0x000000040f047825 */ /* 0x001fcc00078e020a */
[----:B------:R-:W2:Y:S01]  /*0290*/  LDG.E R5, desc[UR6][R4.64] ;  /* 0x0000000604057981 */ /* 0x000ea2000c1e1900 */
[C---:B------:R-:W-:Y:S01]  /*02a0*/  IMAD.WIDE R6, R15.reuse, 0x4, R12 ;  /* 0x000000040f067825 */ /* 0x040fe200078e020c */
[----:B------:R-:W-:-:S04]  /*02b0*/  IADD3 R15, PT, PT, R15, UR5, RZ ;  /* 0x000000050f0f7c10 */ /* 0x000fc8000fffe0ff */
[----:B------:R-:W-:Y:S01]  /*02c0*/  ISETP.GE.AND P1, PT, R15, R3, PT ;  /* 0x000000030f00720c */ /* 0x000fe20003f26270 */
[----:B--2---:R0:W-:-:S12]  /*02d0*/  STG.E desc[UR6][R6.64], R5 ;  /* 0x0000000506007986 */ /* 0x0041d8000c101906 */
[----:B------:R-:W-:Y:S05]  /*02e0*/  @!P1 BRA `(.L_x_12) ;  /* 0xfffffffc00e49947 */ /* 0x000fea000383ffff */
.L_x_11:
[----:B------:R-:W-:Y:S05]  /*02f0*/  BSYNC.RECONVERGENT B0 ;  /* 0x0000000000007941 */ /* 0x000fea0003800200 */
.L_x_10:
[----:B------:R-:W-:-:S04]  /*0300*/  IMAD.WIDE R10, R3, 0x4, R10 ;  /* 0x00000004030a7825 */ /* 0x000fc800078e020a */
[----:B------:R-:W-:Y:S01]  /*0310*/  IMAD.WIDE R12, R9, 0x4, R12 ;  /* 0x00000004090c7825 */ /* 0x000fe200078e020c */
[----:B------:R-:W-:Y:S06]  /*0320*/  @P0 BRA `(.L_x_13) ;  /* 0xfffffffc00bc0947 */ /* 0x000fec000383ffff */
[----:B------:R-:W-:Y:S05]  /*0330*/  EXIT ;  /* 0x000000000000794d */ /* 0x000fea0003800000 */
.L_x_14:
        /* <DEDUP_REMOVED lines=12> */
.L_x_22:


//--------------------- .text._Z16storeStates_FP32PPPfS0_PiS2_S2_i --------------------------
	.section	.text._Z16storeStates_FP32PPPfS0_PiS2_S2_i,"ax",@progbits
	.align	128
        .global         _Z16storeStates_FP32PPPfS0_PiS2_S2_i
        .type           _Z16storeStates_FP32PPPfS0_PiS2_S2_i,@function
        .size           _Z16storeStates_FP32PPPfS0_PiS2_S2_i,(.L_x_23 - _Z16storeStates_FP32PPPfS0_PiS2_S2_i)
        .other          _Z16storeStates_FP32PPPfS0_PiS2_S2_i,@"STO_CUDA_ENTRY STV_DEFAULT"
_Z16storeStates_FP32PPPfS0_PiS2_S2_i:
.text._Z16storeStates_FP32PPPfS0_PiS2_S2_i:
        /* <DEDUP_REMOVED lines=34> */
.L_x_18:
[----:B------:R-:W-:Y:S01]  /*0220*/  ISETP.GE.AND P1, PT, R8, R3, PT ;  /* 0x000000030800720c */ /* 0x000fe20003f26270 */
[----:B------:R-:W-:Y:S01]  /*0230*/  UIADD3 UR4, UPT, UPT, UR4, 0x1, URZ ;  /* 0x0000000104047890 */ /* 0x000fe2000fffe0ff */
[----:B------:R-:W-:Y:S05]  /*0240*/  BSSY.RECONVERGENT B0, `(.L_x_15) ;  /* 0x000000b000007945 */ /* 0x000fea0003800200 */
[----:B------:R-:W-:-:S06]  /*0250*/  ISETP.NE.AND P0, PT, R0, UR4, PT ;  /* 0x0000000400007c0c */ /* 0x000fcc000bf05270 */
[----:B0-----:R-:W-:Y:S07]  /*0260*/  @P1 BRA `(.L_x_16) ;  /* 0x0000000000201947 */ /* 0x001fee0003800000 */
[----:B------:R-:W-:-:S07]  /*0270*/  MOV R15, R8 ;  /* 0x00000008000f7202 */ /* 0x000fce0000000f00 */
.L_x_17:
[----:B0-----:R-:W-:-:S06]  /*0280*/  IMAD.WIDE R4, R15, 0x4, R12 ;  /* 0x000000040f047825 */ /* 0x001fcc00078e020c */
[----:B------:R-:W2:Y:S01]  /*0290*/  LDG.E R5, desc[UR6][R4.64] ;  /* 0x0000000604057981 */ /* 0x000ea2000c1e1900 */
[C---:B------:R-:W-:Y:S01]  /*02a0*/  IMAD.WIDE R6, R15.reuse, 0x4, R10 ;  /* 0x000000040f067825 */ /* 0x040fe200078e020a */
[----:B------:R-:W-:-:S04]  /*02b0*/  IADD3 R15, PT, PT, R15, UR5, RZ ;  /* 0x000000050f0f7c10 */ /* 0x000fc8000fffe0ff */
[----:B------:R-:W-:Y:S01]  /*02c0*/  ISETP.GE.AND P1, PT, R15, R3, PT ;  /* 0x000000030f00720c */ /* 0x000fe20003f26270 */
[----:B--2---:R0:W-:-:S12]  /*02d0*/  STG.E desc[UR6][R6.64], R5 ;  /* 0x0000000506007986 */ /* 0x0041d8000c101906 */
[----:B------:R-:W-:Y:S05]  /*02e0*/  @!P1 BRA `(.L_x_17) ;  /* 0xfffffffc00e49947 */ /* 0x000fea000383ffff */
.L_x_16:
[----:B------:R-:W-:Y:S05]  /*02f0*/  BSYNC.RECONVERGENT B0 ;  /* 0x0000000000007941 */ /* 0x000fea0003800200 */
.L_x_15:
[----:B------:R-:W-:-:S04]  /*0300*/  IMAD.WIDE R10, R3, 0x4, R10 ;  /* 0x00000004030a7825 */ /* 0x000fc800078e020a */
[----:B------:R-:W-:Y:S01]  /*0310*/  IMAD.WIDE R12, R9, 0x4, R12 ;  /* 0x00000004090c7825 */ /* 0x000fe200078e020c */
[----:B------:R-:W-:Y:S06]  /*0320*/  @P0 BRA `(.L_x_18) ;  /* 0xfffffffc00bc0947 */ /* 0x000fec000383ffff */
[----:B------:R-:W-:Y:S05]  /*0330*/  EXIT ;  /* 0x000000000000794d */ /* 0x000fea0003800000 */
.L_x_19:
        /* <DEDUP_REMOVED lines=12> */
.L_x_23:


//--------------------- .nv.shared.reserved.0     --------------------------
	.section	.nv.shared.reserved.0,"aw",@nobits
	.weak		__nv_reservedSMEM_offset_0_alias
	.size		__nv_reservedSMEM_offset_0_alias, 0, 64
	.other		__nv_reservedSMEM_offset_0_alias,@"STO_CUDA_RESERVED_SHARED STV_DEFAULT"
__nv_reservedSMEM_offset_0_alias:
	.zero		0
	.zero		64


//--------------------- .nv.constant0._Z18restoreStates_FP16PPP6__halfPPfPiS5_S5_i --------------------------
	.section	.nv.constant0._Z18restoreStates_FP16PPP6__halfPPfPiS5_S5_i,"a",@progbits
	.sectionflags	@""
	.align	4
.nv.constant0._Z18restoreStates_FP16PPP6__halfPPfPiS5_S5_i:
	.zero		940


//--------------------- .nv.constant0._Z16storeStates_FP16PPP6__halfPPfPiS5_S5_i --------------------------
	.section	.nv.constant0._Z16storeStates_FP16PPP6__halfPPfPiS5_S5_i,"a",@progbits
	.sectionflags	@""
	.align	4
.nv.constant0._Z16storeStates_FP16PPP6__halfPPfPiS5_S5_i:
	.zero		940


//--------------------- .nv.constant0._Z18restoreStates_FP32PPPfS0_PiS2_S2_i --------------------------
	.section	.nv.constant0._Z18restoreStates_FP32PPPfS0_PiS2_S2_i,"a",@progbits
	.sectionflags	@""
	.align	4
.nv.constant0._Z18restoreStates_FP32PPPfS0_PiS2_S2_i:
	.zero		940


//--------------------- .nv.constant0._Z16storeStates_FP32PPPfS0_PiS2_S2_i --------------------------
	.section	.nv.constant0._Z16storeStates_FP32PPPfS0_PiS2_S2_i,"a",@progbits
	.sectionflags	@""
	.align	4
.nv.constant0._Z16storeStates_FP32PPPfS0_PiS2_S2_i:
	.zero		940


//--------------------- SYMBOLS --------------------------

	.type		.nv.reservedSmem.offset0,@object
	.size		.nv.reservedSmem.offset0,0x4
